	.headerflags	@"EF_CUDA_TEXMODE_UNIFIED EF_CUDA_64BIT_ADDRESS EF_CUDA_SM86 EF_CUDA_VIRTUAL_SM(EF_CUDA_SM86)"
	.elftype	@"ET_EXEC"


//--------------------- .nv.info                  --------------------------
	.section	.nv.info,"",@"SHT_CUDA_INFO"
	.align	4


	//----- nvinfo : EIATTR_REGCOUNT
	.align		4
        /*0000*/ 	.byte	0x04, 0x2f
        /*0002*/ 	.short	(.L_1 - .L_0)
	.align		4
.L_0:
        /*0004*/ 	.word	index@(triton_poi_fused__to_copy_15)
        /*0008*/ 	.word	0x00000008


	//----- nvinfo : EIATTR_MIN_STACK_SIZE
	.align		4
.L_1:
        /*000c*/ 	.byte	0x04, 0x12
        /*000e*/ 	.short	(.L_3 - .L_2)
	.align		4
.L_2:
        /*0010*/ 	.word	index@(triton_poi_fused__to_copy_15)
        /*0014*/ 	.word	0x00000000


	//----- nvinfo : EIATTR_FRAME_SIZE
	.align		4
.L_3:
        /*0018*/ 	.byte	0x04, 0x11
        /*001a*/ 	.short	(.L_5 - .L_4)
	.align		4
.L_4:
        /*001c*/ 	.word	index@(triton_poi_fused__to_copy_15)
        /*0020*/ 	.word	0x00000000


	//----- nvinfo : EIATTR_MIN_STACK_SIZE
	.align		4
.L_5:
        /*0024*/ 	.byte	0x04, 0x12
        /*0026*/ 	.short	(.L_7 - .L_6)
	.align		4
.L_6:
        /*0028*/ 	.word	index@(triton_poi_fused__to_copy_15)
        /*002c*/ 	.word	0x00000000
.L_7:


//--------------------- .nv.info.triton_poi_fused__to_copy_15 --------------------------
	.section	.nv.info.triton_poi_fused__to_copy_15,"",@"SHT_CUDA_INFO"
	.sectionflags	@""
	.align	4


	//----- nvinfo : EIATTR_CUDA_API_VERSION
	.align		4
        /*0000*/ 	.byte	0x04, 0x37
        /*0002*/ 	.short	(.L_9 - .L_8)
.L_8:
        /*0004*/ 	.word	0x0000007c


	//----- nvinfo : EIATTR_SW2861232_WAR
	.align		4
.L_9:
        /*0008*/ 	.byte	0x01, 0x35
	.zero		2


	//----- nvinfo : EIATTR_PARAM_CBANK
	.align		4
        /*000c*/ 	.byte	0x04, 0x0a
        /*000e*/ 	.short	(.L_11 - .L_10)
	.align		4
.L_10:
        /*0010*/ 	.word	index@(.nv.constant0.triton_poi_fused__to_copy_15)
        /*0014*/ 	.short	0x0160
        /*0016*/ 	.short	0x0020


	//----- nvinfo : EIATTR_CBANK_PARAM_SIZE
	.align		4
.L_11:
        /*0018*/ 	.byte	0x03, 0x19
        /*001a*/ 	.short	0x0020


	//----- nvinfo : EIATTR_KPARAM_INFO
	.align		4
        /*001c*/ 	.byte	0x04, 0x17
        /*001e*/ 	.short	(.L_13 - .L_12)
.L_12:
        /*0020*/ 	.word	0x00000000
        /*0024*/ 	.short	0x0003
        /*0026*/ 	.short	0x0018
        /*0028*/ 	.byte	0x00, 0xf4, 0x21, 0x00


	//----- nvinfo : EIATTR_KPARAM_INFO
	.align		4
.L_13:
        /*002c*/ 	.byte	0x04, 0x17
        /*002e*/ 	.short	(.L_15 - .L_14)
.L_14:
        /*0030*/ 	.word	0x00000000
        /*0034*/ 	.short	0x0002
        /*0036*/ 	.short	0x0010
        /*0038*/ 	.byte	0x00, 0xf0, 0x11, 0x00


	//----- nvinfo : EIATTR_KPARAM_INFO
	.align		4
.L_15:
        /*003c*/ 	.byte	0x04, 0x17
        /*003e*/ 	.short	(.L_17 - .L_16)
.L_16:
        /*0040*/ 	.word	0x00000000
        /*0044*/ 	.short	0x0001
        /*0046*/ 	.short	0x0008
        /*0048*/ 	.byte	0x00, 0xf4, 0x21, 0x00


	//----- nvinfo : EIATTR_KPARAM_INFO
	.align		4
.L_17:
        /*004c*/ 	.byte	0x04, 0x17
        /*004e*/ 	.short	(.L_19 - .L_18)
.L_18:
        /*0050*/ 	.word	0x00000000
        /*0054*/ 	.short	0x0000
        /*0056*/ 	.short	0x0000
        /*0058*/ 	.byte	0x00, 0xf4, 0x21, 0x00


	//----- nvinfo : EIATTR_MAXREG_COUNT
	.align		4
.L_19:
        /*005c*/ 	.byte	0x03, 0x1b
        /*005e*/ 	.short	0x00ff


	//----- nvinfo : EIATTR_EXIT_INSTR_OFFSETS
	.align		4
        /*0060*/ 	.byte	0x04, 0x1c
        /*0062*/ 	.short	(.L_21 - .L_20)


	//   ....[0]....
.L_20:
        /*0064*/ 	.word	0x00000120


	//   ....[1]....
        /*0068*/ 	.word	0x00000140


	//----- nvinfo : EIATTR_REQNTID
	.align		4
.L_21:
        /*006c*/ 	.byte	0x04, 0x10
        /*006e*/ 	.short	(.L_23 - .L_22)
.L_22:
        /*0070*/ 	.word	0x00000080
        /*0074*/ 	.word	0x00000001
        /*0078*/ 	.word	0x00000001


	//----- nvinfo : EIATTR_CRS_STACK_SIZE
	.align		4
.L_23:
        /*007c*/ 	.byte	0x04, 0x1e
        /*007e*/ 	.short	(.L_25 - .L_24)
.L_24:
        /*0080*/ 	.word	0x00000000
.L_25:


//--------------------- .nv.callgraph             --------------------------
	.section	.nv.callgraph,"",@"SHT_CUDA_CALLGRAPH"
	.align	4
	.sectionentsize	8
	.align		4
        /*0000*/ 	.word	0x00000000
	.align		4
        /*0004*/ 	.word	0xffffffff
	.align		4
        /*0008*/ 	.word	0x00000000
	.align		4
        /*000c*/ 	.word	0xfffffffe
	.align		4
        /*0010*/ 	.word	0x00000000
	.align		4
        /*0014*/ 	.word	0xfffffffd
	.align		4
        /*0018*/ 	.word	0x00000000
	.align		4
        /*001c*/ 	.word	0xfffffffc


//--------------------- .nv.rel.action            --------------------------
	.section	.nv.rel.action,"",@"SHT_CUDA_RELOCINFO"
	.align	8
	.sectionentsize	8
        /*0000*/ 	.byte	0x73, 0x00, 0x00, 0x00, 0x00, 0x00, 0x00, 0x00, 0x00, 0x00, 0x00, 0x11, 0x25, 0x00, 0x05, 0x36


//--------------------- .nv.constant0.triton_poi_fused__to_copy_15 --------------------------
	.section	.nv.constant0.triton_poi_fused__to_copy_15,"a",@progbits
	.sectionflags	@""
	.align	4
.nv.constant0.triton_poi_fused__to_copy_15:
	.zero		384


//--------------------- .text.triton_poi_fused__to_copy_15 --------------------------
	.section	.text.triton_poi_fused__to_copy_15,"ax",@progbits
	.sectioninfo	@"SHI_REGISTERS=8"
	.align	128
        .global         triton_poi_fused__to_copy_15
        .type           triton_poi_fused__to_copy_15,@function
        .size           triton_poi_fused__to_copy_15,(.L_x_3 - triton_poi_fused__to_copy_15)
        .other          triton_poi_fused__to_copy_15,@"STO_CUDA_ENTRY STV_DEFAULT"
triton_poi_fused__to_copy_15:
.text.triton_poi_fused__to_copy_15:
[----:B------:R-:W-:Y:S02]  /*0000*/  IMAD.MOV.U32 R1, RZ, RZ, c[0x0][0x28] ;  /* 0x00000a00ff017624 */ /* 0x000fe400078e00ff */
[----:B------:R-:W0:Y:S01]  /*0010*/  S2R R0, SR_TID.X ;  /* 0x0000000000007919 */ /* 0x000e220000002100 */
[----:B------:R-:W-:Y:S01]  /*0020*/  MOV R5, 0x2 ;  /* 0x0000000200057802 */ /* 0x000fe20000000f00 */
[----:B------:R-:W-:Y:S01]  /*0030*/  ULDC.64 UR4, c[0x0][0x118] ;  /* 0x0000460000047ab9 */ /* 0x000fe20000000a00 */
[----:B------:R-:W-:Y:S01]  /*0040*/  BSSY B0, `(.L_x_0) ;  /* 0x000000c000007945 */ /* 0x000fe20003800000 */
[----:B------:R-:W1:Y:S01]  /*0050*/  S2R R3, SR_CTAID.X ;  /* 0x0000000000037919 */ /* 0x000e620000002500 */
[----:B0-----:R-:W-:-:S04]  /*0060*/  SHF.L.U32 R0, R0, 0x1, RZ ;  /* 0x0000000100007819 */ /* 0x001fc800000006ff */
[----:B------:R-:W-:-:S05]  /*0070*/  LOP3.LUT R0, R0, 0xfe, RZ, 0xc0, !PT ;  /* 0x000000fe00007812 */ /* 0x000fca00078ec0ff */
[----:B-1----:R-:W-:Y:S02]  /*0080*/  IMAD R0, R3, 0x100, R0 ;  /* 0x0000010003007824 */ /* 0x002fe400078e0200 */
[----:B------:R-:W-:Y:S02]  /*0090*/  CS2R R2, SRZ ;  /* 0x0000000000027805 */ /* 0x000fe4000001ff00 */
[C---:B------:R-:W-:Y:S01]  /*00a0*/  IMAD.WIDE R4, R0.reuse, R5, c[0x0][0x168] ;  /* 0x00005a0000047625 */ /* 0x040fe200078e0205 */
[----:B------:R-:W-:-:S13]  /*00b0*/  ISETP.GE.AND P0, PT, R0, 0x480, PT ;  /* 0x000004800000780c */ /* 0x000fda0003f06270 */
[----:B------:R-:W-:Y:S05]  /*00c0*/  @P0 BRA `(.L_x_1) ;  /* 0x0000003000000947 */ /* 0x000fea0003800000 */
[----:B------:R-:W-:-:S04]  /*00d0*/  IMAD.MOV.U32 R3, RZ, RZ, 0x4 ;  /* 0x00000004ff037424 */ /* 0x000fc800078e00ff */
[----:B------:R-:W-:-:S06]  /*00e0*/  IMAD.WIDE R2, R0, R3, c[0x0][0x160] ;  /* 0x0000580000027625 */ /* 0x000fcc00078e0203 */
[----:B------:R-:W5:Y:S02]  /*00f0*/  LDG.E.64 R2, [R2.64] ;  /* 0x0000000402027981 */ /* 0x000f64000c1e1b00 */
.L_x_1:
[----:B------:R-:W-:Y:S05]  /*0100*/  BSYNC B0 ;  /* 0x0000000000007941 */ /* 0x000fea0003800000 */
.L_x_0:
[----:B-----5:R-:W-:Y:S01]  /*0110*/  F2FP.BF16.PACK_AB R3, R3, R2 ;  /* 0x000000020303723e */ /* 0x020fe200000010ff */
[----:B------:R-:W-:Y:S06]  /*0120*/  @P0 EXIT ;  /* 0x000000000000094d */ /* 0x000fec0003800000 */
[----:B------:R-:W-:Y:S01]  /*0130*/  STG.E [R4.64], R3 ;  /* 0x0000000304007986 */ /* 0x000fe2000c101904 */
[----:B------:R-:W-:Y:S05]  /*0140*/  EXIT ;  /* 0x000000000000794d */ /* 0x000fea0003800000 */
.L_x_2:
[----:B------:R-:W-:-:S00]  /*0150*/  BRA `(.L_x_2) ;  /* 0xfffffff000007947 */ /* 0x000fc0000383ffff */
[----:B------:R-:W-:-:S00]  /*0160*/  NOP ;  /* 0x0000000000007918 */ /* 0x000fc00000000000 */
        /* <DEDUP_REMOVED lines=9> */
.L_x_3:
